	.headerflags	@"EF_CUDA_TEXMODE_UNIFIED EF_CUDA_64BIT_ADDRESS EF_CUDA_ACCELERATORS EF_CUDA_SM90 EF_CUDA_VIRTUAL_SM(EF_CUDA_SM90)"
	.elftype	@"ET_EXEC"


//--------------------- .nv.info                  --------------------------
	.section	.nv.info,"",@"SHT_CUDA_INFO"
	.align	4


	//----- nvinfo : EIATTR_REGCOUNT
	.align		4
        /*0000*/ 	.byte	0x04, 0x2f
        /*0002*/ 	.short	(.L_1 - .L_0)
	.align		4
.L_0:
        /*0004*/ 	.word	index@(triton_poi_fused_14)
        /*0008*/ 	.word	0x0000001e


	//----- nvinfo : EIATTR_MIN_STACK_SIZE
	.align		4
.L_1:
        /*000c*/ 	.byte	0x04, 0x12
        /*000e*/ 	.short	(.L_3 - .L_2)
	.align		4
.L_2:
        /*0010*/ 	.word	index@(triton_poi_fused_14)
        /*0014*/ 	.word	0x00000000


	//----- nvinfo : EIATTR_FRAME_SIZE
	.align		4
.L_3:
        /*0018*/ 	.byte	0x04, 0x11
        /*001a*/ 	.short	(.L_5 - .L_4)
	.align		4
.L_4:
        /*001c*/ 	.word	index@(triton_poi_fused_14)
        /*0020*/ 	.word	0x00000000


	//----- nvinfo : EIATTR_MIN_STACK_SIZE
	.align		4
.L_5:
        /*0024*/ 	.byte	0x04, 0x12
        /*0026*/ 	.short	(.L_7 - .L_6)
	.align		4
.L_6:
        /*0028*/ 	.word	index@(triton_poi_fused_14)
        /*002c*/ 	.word	0x00000000
.L_7:


//--------------------- .nv.info.triton_poi_fused_14 --------------------------
	.section	.nv.info.triton_poi_fused_14,"",@"SHT_CUDA_INFO"
	.sectionflags	@""
	.align	4


	//----- nvinfo : EIATTR_CUDA_API_VERSION
	.align		4
        /*0000*/ 	.byte	0x04, 0x37
        /*0002*/ 	.short	(.L_9 - .L_8)
.L_8:
        /*0004*/ 	.word	0x0000007c


	//----- nvinfo : EIATTR_KPARAM_INFO
	.align		4
.L_9:
        /*0008*/ 	.byte	0x04, 0x17
        /*000a*/ 	.short	(.L_11 - .L_10)
.L_10:
        /*000c*/ 	.word	0x00000000
        /*0010*/ 	.short	0x0003
        /*0012*/ 	.short	0x0014
        /*0014*/ 	.byte	0x00, 0xf0, 0x11, 0x00


	//----- nvinfo : EIATTR_KPARAM_INFO
	.align		4
.L_11:
        /*0018*/ 	.byte	0x04, 0x17
        /*001a*/ 	.short	(.L_13 - .L_12)
.L_12:
        /*001c*/ 	.word	0x00000000
        /*0020*/ 	.short	0x0002
        /*0022*/ 	.short	0x0010
        /*0024*/ 	.byte	0x00, 0xf0, 0x11, 0x00


	//----- nvinfo : EIATTR_KPARAM_INFO
	.align		4
.L_13:
        /*0028*/ 	.byte	0x04, 0x17
        /*002a*/ 	.short	(.L_15 - .L_14)
.L_14:
        /*002c*/ 	.word	0x00000000
        /*0030*/ 	.short	0x0001
        /*0032*/ 	.short	0x0008
        /*0034*/ 	.byte	0x00, 0xf4, 0x21, 0x00


	//----- nvinfo : EIATTR_KPARAM_INFO
	.align		4
.L_15:
        /*0038*/ 	.byte	0x04, 0x17
        /*003a*/ 	.short	(.L_17 - .L_16)
.L_16:
        /*003c*/ 	.word	0x00000000
        /*0040*/ 	.short	0x0000
        /*0042*/ 	.short	0x0000
        /*0044*/ 	.byte	0x00, 0xf4, 0x21, 0x00


	//----- nvinfo : EIATTR_SPARSE_MMA_MASK
	.align		4
.L_17:
        /*0048*/ 	.byte	0x03, 0x50
        /*004a*/ 	.short	0x0000


	//----- nvinfo : EIATTR_MAXREG_COUNT
	.align		4
        /*004c*/ 	.byte	0x03, 0x1b
        /*004e*/ 	.short	0x00ff


	//----- nvinfo : EIATTR_EXIT_INSTR_OFFSETS
	.align		4
        /*0050*/ 	.byte	0x04, 0x1c
        /*0052*/ 	.short	(.L_19 - .L_18)


	//   ....[0]....
.L_18:
        /*0054*/ 	.word	0x000006d0


	//   ....[1]....
        /*0058*/ 	.word	0x00000720


	//----- nvinfo : EIATTR_REQNTID
	.align		4
.L_19:
        /*005c*/ 	.byte	0x04, 0x10
        /*005e*/ 	.short	(.L_21 - .L_20)
.L_20:
        /*0060*/ 	.word	0x00000080
        /*0064*/ 	.word	0x00000001
        /*0068*/ 	.word	0x00000001


	//----- nvinfo : EIATTR_CBANK_PARAM_SIZE
	.align		4
.L_21:
        /*006c*/ 	.byte	0x03, 0x19
        /*006e*/ 	.short	0x0018


	//----- nvinfo : EIATTR_PARAM_CBANK
	.align		4
        /*0070*/ 	.byte	0x04, 0x0a
        /*0072*/ 	.short	(.L_23 - .L_22)
	.align		4
.L_22:
        /*0074*/ 	.word	index@(.nv.constant0.triton_poi_fused_14)
        /*0078*/ 	.short	0x0210
        /*007a*/ 	.short	0x0018


	//----- nvinfo : EIATTR_SW_WAR
	.align		4
.L_23:
        /*007c*/ 	.byte	0x04, 0x36
        /*007e*/ 	.short	(.L_25 - .L_24)
.L_24:
        /*0080*/ 	.word	0x00000008
.L_25:


//--------------------- .nv.callgraph             --------------------------
	.section	.nv.callgraph,"",@"SHT_CUDA_CALLGRAPH"
	.align	4
	.sectionentsize	8
	.align		4
        /*0000*/ 	.word	0x00000000
	.align		4
        /*0004*/ 	.word	0xffffffff
	.align		4
        /*0008*/ 	.word	0x00000000
	.align		4
        /*000c*/ 	.word	0xfffffffe
	.align		4
        /*0010*/ 	.word	0x00000000
	.align		4
        /*0014*/ 	.word	0xfffffffd
	.align		4
        /*0018*/ 	.word	0x00000000
	.align		4
        /*001c*/ 	.word	0xfffffffc


//--------------------- .text.triton_poi_fused_14 --------------------------
	.section	.text.triton_poi_fused_14,"ax",@progbits
	.sectionflags	@"SHF_BARRIERS=1"
	.align	128
        .global         triton_poi_fused_14
        .type           triton_poi_fused_14,@function
        .size           triton_poi_fused_14,(.L_x_1 - triton_poi_fused_14)
        .other          triton_poi_fused_14,@"STO_CUDA_ENTRY STV_DEFAULT"
triton_poi_fused_14:
.text.triton_poi_fused_14:
[----:B------:R-:W0:Y:S01]  /*0000*/  LDC R1, c[0x0][0x28] ;  /* 0x00000a00ff017b82 */ /* 0x000e220000000800 */
[----:B------:R-:W1:Y:S07]  /*0010*/  S2R R19, SR_CTAID.Z ;  /* 0x0000000000137919 */ /* 0x000e6e0000002700 */
[----:B------:R-:W1:Y:S01]  /*0020*/  S2UR UR4, SR_CTAID.Y ;  /* 0x00000000000479c3 */ /* 0x000e620000002600 */
[----:B------:R-:W-:Y:S01]  /*0030*/  IMAD.MOV.U32 R14, RZ, RZ, RZ ;  /* 0x000000ffff0e7224 */ /* 0x000fe200078e00ff */
[----:B------:R-:W-:Y:S01]  /*0040*/  ULDC.64 UR6, c[0x0][0x208] ;  /* 0x0000820000067ab9 */ /* 0x000fe20000000a00 */
[----:B------:R-:W2:Y:S01]  /*0050*/  S2R R15, SR_CTAID.X ;  /* 0x00000000000f7919 */ /* 0x000ea20000002500 */
[----:B------:R-:W3:Y:S04]  /*0060*/  S2R R18, SR_TID.X ;  /* 0x0000000000127919 */ /* 0x000ee80000002100 */
[----:B------:R-:W1:Y:S08]  /*0070*/  LDC R0, c[0x0][0x10] ;  /* 0x00000400ff007b82 */ /* 0x000e700000000800 */
[----:B------:R-:W4:Y:S01]  /*0080*/  LDC.64 R16, c[0x0][0x210] ;  /* 0x00008400ff107b82 */ /* 0x000f220000000a00 */
[----:B-1----:R-:W-:-:S02]  /*0090*/  IMAD R19, R19, R0, UR4 ;  /* 0x0000000413137e24 */ /* 0x002fc4000f8e0200 */
[----:B--2---:R-:W-:Y:S02]  /*00a0*/  IMAD.SHL.U32 R15, R15, 0x10, RZ ;  /* 0x000000100f0f7824 */ /* 0x004fe400078e00ff */
[----:B------:R-:W-:Y:S01]  /*00b0*/  IMAD.SHL.U32 R19, R19, 0x40, RZ ;  /* 0x0000004013137824 */ /* 0x000fe200078e00ff */
[----:B---3--:R-:W-:Y:S02]  /*00c0*/  SHF.R.U32.HI R0, RZ, 0x4, R18 ;  /* 0x00000004ff007819 */ /* 0x008fe40000011612 */
[----:B------:R-:W-:Y:S02]  /*00d0*/  LOP3.LUT R4, R15, 0xf, R18, 0xf8, !PT ;  /* 0x0000000f0f047812 */ /* 0x000fe400078ef812 */
[----:B------:R-:W-:Y:S02]  /*00e0*/  SGXT.U32 R0, R0, 0x3 ;  /* 0x000000030000781a */ /* 0x000fe40000000000 */
[----:B------:R-:W-:Y:S02]  /*00f0*/  ISETP.GE.AND P0, PT, R4, 0x9, PT ;  /* 0x000000090400780c */ /* 0x000fe40003f06270 */
[----:B------:R-:W-:-:S02]  /*0100*/  LOP3.LUT R3, R19, 0x8, R0, 0xfe, !PT ;  /* 0x0000000813037812 */ /* 0x000fc400078efe00 */
[----:B------:R-:W-:Y:S02]  /*0110*/  LOP3.LUT R2, R19, R0, RZ, 0xfc, !PT ;  /* 0x0000000013027212 */ /* 0x000fe400078efcff */
[C---:B------:R-:W-:Y:S01]  /*0120*/  ISETP.LT.AND P2, PT, R3.reuse, 0x10000, !P0 ;  /* 0x000100000300780c */ /* 0x040fe20004741270 */
[--C-:B------:R-:W-:Y:S01]  /*0130*/  IMAD R3, R3, 0x9, R4.reuse ;  /* 0x0000000903037824 */ /* 0x100fe200078e0204 */
[----:B------:R-:W-:Y:S01]  /*0140*/  LOP3.LUT R6, R19, 0x10, R0, 0xfe, !PT ;  /* 0x0000001013067812 */ /* 0x000fe200078efe00 */
[C---:B------:R-:W-:Y:S01]  /*0150*/  IMAD R5, R2.reuse, 0x9, R4 ;  /* 0x0000000902057824 */ /* 0x040fe200078e0204 */
[----:B------:R-:W-:Y:S02]  /*0160*/  LOP3.LUT R7, R19, 0x18, R0, 0xfe, !PT ;  /* 0x0000001813077812 */ /* 0x000fe400078efe00 */
[----:B------:R-:W-:Y:S01]  /*0170*/  ISETP.LT.AND P1, PT, R2, 0x10000, !P0 ;  /* 0x000100000200780c */ /* 0x000fe20004721270 */
[----:B----4-:R-:W-:Y:S01]  /*0180*/  IMAD.WIDE R2, R3, 0x4, R16 ;  /* 0x0000000403027825 */ /* 0x010fe200078e0210 */
[----:B------:R-:W-:-:S02]  /*0190*/  ISETP.LT.AND P6, PT, R6, 0x10000, !P0 ;  /* 0x000100000600780c */ /* 0x000fc400047c1270 */
[----:B------:R-:W-:Y:S02]  /*01a0*/  LOP3.LUT R8, R19, 0x20, R0, 0xfe, !PT ;  /* 0x0000002013087812 */ /* 0x000fe400078efe00 */
[----:B------:R-:W-:Y:S01]  /*01b0*/  ISETP.LT.AND P5, PT, R7, 0x10000, !P0 ;  /* 0x000100000700780c */ /* 0x000fe200047a1270 */
[----:B------:R1:W2:Y:S01]  /*01c0*/  @P2 LDG.E.EL R14, desc[UR6][R2.64] ;  /* 0x00000006020e2981 */ /* 0x0002a2000c2e1900 */
[----:B------:R-:W-:Y:S02]  /*01d0*/  LOP3.LUT R4, R19, 0x28, R0, 0xfe, !PT ;  /* 0x0000002813047812 */ /* 0x000fe400078efe00 */
[----:B------:R-:W-:Y:S02]  /*01e0*/  LOP3.LUT R6, R19, 0x30, R0, 0xfe, !PT ;  /* 0x0000003013067812 */ /* 0x000fe400078efe00 */
[----:B------:R-:W-:Y:S02]  /*01f0*/  LOP3.LUT R7, R19, 0x38, R0, 0xfe, !PT ;  /* 0x0000003813077812 */ /* 0x000fe400078efe00 */
[----:B------:R-:W-:-:S02]  /*0200*/  ISETP.LT.AND P4, PT, R8, 0x10000, !P0 ;  /* 0x000100000800780c */ /* 0x000fc40004781270 */
[----:B------:R-:W-:Y:S02]  /*0210*/  ISETP.LT.AND P3, PT, R4, 0x10000, !P0 ;  /* 0x000100000400780c */ /* 0x000fe40004761270 */
[----:B------:R-:W-:Y:S02]  /*0220*/  ISETP.LT.AND P2, PT, R6, 0x10000, !P0 ;  /* 0x000100000600780c */ /* 0x000fe40004741270 */
[----:B------:R-:W-:Y:S01]  /*0230*/  ISETP.LT.AND P0, PT, R7, 0x10000, !P0 ;  /* 0x000100000700780c */ /* 0x000fe20004701270 */
[C---:B------:R-:W-:Y:S02]  /*0240*/  VIADD R7, R5.reuse, 0x90 ;  /* 0x0000009005077836 */ /* 0x040fe40000000000 */
[C---:B------:R-:W-:Y:S02]  /*0250*/  VIADD R9, R5.reuse, 0xd8 ;  /* 0x000000d805097836 */ /* 0x040fe40000000000 */
[C---:B------:R-:W-:Y:S02]  /*0260*/  VIADD R11, R5.reuse, 0x120 ;  /* 0x00000120050b7836 */ /* 0x040fe40000000000 */
[----:B------:R-:W-:-:S02]  /*0270*/  VIADD R13, R5, 0x168 ;  /* 0x00000168050d7836 */ /* 0x000fc40000000000 */
[C---:B------:R-:W-:Y:S02]  /*0280*/  VIADD R23, R5.reuse, 0x1b0 ;  /* 0x000001b005177836 */ /* 0x040fe40000000000 */
[C---:B------:R-:W-:Y:S02]  /*0290*/  VIADD R25, R5.reuse, 0x1f8 ;  /* 0x000001f805197836 */ /* 0x040fe40000000000 */
[----:B-1----:R-:W-:-:S04]  /*02a0*/  IMAD.WIDE R2, R5, 0x4, R16 ;  /* 0x0000000405027825 */ /* 0x002fc800078e0210 */
[----:B------:R-:W-:-:S04]  /*02b0*/  IMAD.WIDE R4, R7, 0x4, R16 ;  /* 0x0000000407047825 */ /* 0x000fc800078e0210 */
[----:B------:R-:W-:-:S04]  /*02c0*/  IMAD.WIDE R6, R9, 0x4, R16 ;  /* 0x0000000409067825 */ /* 0x000fc800078e0210 */
[----:B------:R-:W-:Y:S01]  /*02d0*/  IMAD.WIDE R8, R11, 0x4, R16 ;  /* 0x000000040b087825 */ /* 0x000fe200078e0210 */
[----:B------:R-:W-:-:S03]  /*02e0*/  CS2R R20, SRZ ;  /* 0x0000000000147805 */ /* 0x000fc6000001ff00 */
[----:B------:R-:W-:-:S03]  /*02f0*/  IMAD.WIDE R10, R13, 0x4, R16 ;  /* 0x000000040d0a7825 */ /* 0x000fc600078e0210 */
[----:B------:R1:W3:Y:S01]  /*0300*/  @P6 LDG.E.EL R20, desc[UR6][R4.64] ;  /* 0x0000000604146981 */ /* 0x0002e2000c2e1900 */
[--C-:B------:R-:W-:Y:S01]  /*0310*/  IMAD.WIDE R12, R23, 0x4, R16.reuse ;  /* 0x00000004170c7825 */ /* 0x100fe200078e0210 */
[----:B------:R-:W-:Y:S02]  /*0320*/  CS2R R22, SRZ ;  /* 0x0000000000167805 */ /* 0x000fe4000001ff00 */
[----:B------:R-:W4:Y:S01]  /*0330*/  @P5 LDG.E.EL R21, desc[UR6][R6.64] ;  /* 0x0000000606155981 */ /* 0x000f22000c2e1900 */
[----:B------:R-:W-:Y:S01]  /*0340*/  IMAD.WIDE R16, R25, 0x4, R16 ;  /* 0x0000000419107825 */ /* 0x000fe200078e0210 */
[----:B------:R-:W-:Y:S02]  /*0350*/  CS2R R24, SRZ ;  /* 0x0000000000187805 */ /* 0x000fe4000001ff00 */
[----:B------:R-:W5:Y:S01]  /*0360*/  @P4 LDG.E.EL R22, desc[UR6][R8.64] ;  /* 0x0000000608164981 */ /* 0x000f62000c2e1900 */
[----:B------:R-:W-:-:S03]  /*0370*/  IMAD.MOV.U32 R26, RZ, RZ, RZ ;  /* 0x000000ffff1a7224 */ /* 0x000fc600078e00ff */
[----:B------:R-:W5:Y:S04]  /*0380*/  @P3 LDG.E.EL R24, desc[UR6][R10.64] ;  /* 0x000000060a183981 */ /* 0x000f68000c2e1900 */
[----:B------:R1:W5:Y:S04]  /*0390*/  @P2 LDG.E.EL R23, desc[UR6][R12.64] ;  /* 0x000000060c172981 */ /* 0x000368000c2e1900 */
[----:B------:R1:W5:Y:S04]  /*03a0*/  @P1 LDG.E.EL R26, desc[UR6][R2.64] ;  /* 0x00000006021a1981 */ /* 0x000368000c2e1900 */
[----:B------:R-:W5:Y:S01]  /*03b0*/  @P0 LDG.E.EL R25, desc[UR6][R16.64] ;  /* 0x0000000610190981 */ /* 0x000f62000c2e1900 */
[----:B------:R-:W1:Y:S01]  /*03c0*/  S2R R27, SR_TID.X ;  /* 0x00000000001b7919 */ /* 0x000e620000002100 */
[----:B------:R-:W1:Y:S01]  /*03d0*/  S2UR UR5, SR_CgaCtaId ;  /* 0x00000000000579c3 */ /* 0x000e620000008800 */
[----:B------:R-:W-:Y:S01]  /*03e0*/  UMOV UR4, 0x400 ;  /* 0x0000040000047882 */ /* 0x000fe20000000000 */
[----:B-1----:R-:W-:Y:S01]  /*03f0*/  IMAD.SHL.U32 R4, R27, 0x40, RZ ;  /* 0x000000401b047824 */ /* 0x002fe200078e00ff */
[----:B------:R-:W-:-:S04]  /*0400*/  SHF.R.U32.HI R5, RZ, 0x4, R27 ;  /* 0x00000004ff057819 */ /* 0x000fc8000001161b */
[----:B------:R-:W-:Y:S02]  /*0410*/  SGXT.U32 R5, R5, 0x3 ;  /* 0x000000030505781a */ /* 0x000fe40000000000 */
[----:B------:R-:W-:Y:S01]  /*0420*/  LOP3.LUT R4, R4, 0x3c0, RZ, 0xc0, !PT ;  /* 0x000003c004047812 */ /* 0x000fe200078ec0ff */
[----:B0-----:R-:W-:-:S03]  /*0430*/  UPRMT UR4, UR5, 0x654, UR4 ;  /* 0x0000065405047896 */ /* 0x001fc60008000004 */
[----:B------:R-:W-:-:S04]  /*0440*/  LOP3.LUT R5, R4, R5, RZ, 0xfc, !PT ;  /* 0x0000000504057212 */ /* 0x000fc800078efcff */
[----:B------:R-:W-:-:S04]  /*0450*/  LEA.HI R5, R4, R5, RZ, 0x1c ;  /* 0x0000000504057211 */ /* 0x000fc800078fe0ff */
[----:B------:R-:W-:Y:S01]  /*0460*/  LEA R13, R5, UR4, 0x2 ;  /* 0x00000004050d7c11 */ /* 0x000fe2000f8e10ff */
[----:B------:R-:W-:Y:S01]  /*0470*/  IMAD.SHL.U32 R8, R27, 0x4, RZ ;  /* 0x000000041b087824 */ /* 0x000fe200078e00ff */
[----:B------:R-:W-:-:S04]  /*0480*/  SHF.R.U32.HI R2, RZ, 0x2, R27 ;  /* 0x00000002ff027819 */ /* 0x000fc8000001161b */
[----:B------:R-:W-:Y:S02]  /*0490*/  LOP3.LUT R8, R8, 0x1fc, RZ, 0xc0, !PT ;  /* 0x000001fc08087812 */ /* 0x000fe400078ec0ff */
[----:B------:R-:W-:-:S05]  /*04a0*/  LOP3.LUT R3, R2, 0x1c, RZ, 0xc0, !PT ;  /* 0x0000001c02037812 */ /* 0x000fca00078ec0ff */
[----:B------:R-:W-:-:S05]  /*04b0*/  IMAD.IADD R3, R8, 0x1, R3 ;  /* 0x0000000108037824 */ /* 0x000fca00078e0203 */
[----:B------:R-:W-:Y:S01]  /*04c0*/  LEA R4, R3, UR4, 0x2 ;  /* 0x0000000403047c11 */ /* 0x000fe2000f8e10ff */
[----:B------:R-:W-:Y:S01]  /*04d0*/  IMAD.SHL.U32 R18, R18, 0x4, RZ ;  /* 0x0000000412127824 */ /* 0x000fe200078e00ff */
[----:B------:R-:W0:Y:S04]  /*04e0*/  LDC.64 R2, c[0x0][0x218] ;  /* 0x00008600ff027b82 */ /* 0x000e280000000a00 */
[----:B------:R-:W-:-:S04]  /*04f0*/  LOP3.LUT R18, R19, 0x3c, R18, 0xf8, !PT ;  /* 0x0000003c13127812 */ /* 0x000fc800078ef812 */
[----:B------:R-:W-:-:S04]  /*0500*/  SHF.R.S32.HI R9, RZ, 0x1f, R18 ;  /* 0x0000001fff097819 */ /* 0x000fc80000011412 */
[----:B------:R-:W-:-:S04]  /*0510*/  LEA.HI R9, R9, R18, RZ, 0x8 ;  /* 0x0000001209097211 */ /* 0x000fc800078f40ff */
[----:B------:R-:W-:Y:S02]  /*0520*/  LOP3.LUT R11, R9, 0xffffff00, RZ, 0xc0, !PT ;  /* 0xffffff00090b7812 */ /* 0x000fe400078ec0ff */
[----:B------:R-:W-:Y:S02]  /*0530*/  LOP3.LUT R12, R8, 0x200, RZ, 0xfc, !PT ;  /* 0x00000200080c7812 */ /* 0x000fe400078efcff */
[----:B------:R-:W-:Y:S01]  /*0540*/  SHF.R.S32.HI R10, RZ, 0x8, R9 ;  /* 0x00000008ff0a7819 */ /* 0x000fe20000011409 */
[C---:B------:R-:W-:Y:S01]  /*0550*/  IMAD.IADD R11, R18.reuse, 0x1, -R11 ;  /* 0x00000001120b7824 */ /* 0x040fe200078e0a0b */
[----:B------:R-:W-:Y:S02]  /*0560*/  ISETP.GE.AND P0, PT, R18, 0x10000, PT ;  /* 0x000100001200780c */ /* 0x000fe40003f06270 */
[----:B------:R-:W-:Y:S02]  /*0570*/  LOP3.LUT R9, R15, R0, RZ, 0xfc, !PT ;  /* 0x000000000f097212 */ /* 0x000fe400078efcff */
[----:B------:R-:W-:-:S02]  /*0580*/  LOP3.LUT R0, R15, 0x8, R0, 0xfe, !PT ;  /* 0x000000080f007812 */ /* 0x000fc400078efe00 */
[----:B------:R-:W-:Y:S01]  /*0590*/  SHF.R.U32.HI R12, RZ, 0x4, R12 ;  /* 0x00000004ff0c7819 */ /* 0x000fe2000001160c */
[----:B------:R-:W-:Y:S01]  /*05a0*/  IMAD R10, R10, 0x900, R11 ;  /* 0x000009000a0a7824 */ /* 0x000fe200078e020b */
[C---:B------:R-:W-:Y:S02]  /*05b0*/  ISETP.LT.AND P1, PT, R9.reuse, 0x9, !P0 ;  /* 0x000000090900780c */ /* 0x040fe40004721270 */
[----:B------:R-:W-:Y:S02]  /*05c0*/  ISETP.LT.AND P0, PT, R0, 0x9, !P0 ;  /* 0x000000090000780c */ /* 0x000fe40004701270 */
[----:B------:R-:W-:Y:S01]  /*05d0*/  LOP3.LUT R11, R12, 0x3c, RZ, 0xc0, !PT ;  /* 0x0000003c0c0b7812 */ /* 0x000fe200078ec0ff */
[----:B------:R-:W-:-:S04]  /*05e0*/  IMAD R9, R9, 0x100, R10 ;  /* 0x0000010009097824 */ /* 0x000fc800078e020a */
[----:B------:R-:W-:Y:S02]  /*05f0*/  IMAD.IADD R11, R8, 0x1, R11 ;  /* 0x00000001080b7824 */ /* 0x000fe400078e020b */
[----:B0-----:R-:W-:-:S03]  /*0600*/  IMAD.WIDE R8, R9, 0x4, R2 ;  /* 0x0000000409087825 */ /* 0x001fc600078e0202 */
[----:B------:R-:W-:Y:S01]  /*0610*/  LEA R11, R11, UR4, 0x2 ;  /* 0x000000040b0b7c11 */ /* 0x000fe2000f8e10ff */
[----:B--2---:R-:W-:Y:S04]  /*0620*/  STS [R13+0x20], R14 ;  /* 0x0000200e0d007388 */ /* 0x004fe80000000800 */
[----:B---3--:R-:W-:Y:S04]  /*0630*/  STS [R13+0x40], R20 ;  /* 0x000040140d007388 */ /* 0x008fe80000000800 */
[----:B----4-:R-:W-:Y:S04]  /*0640*/  STS [R13+0x60], R21 ;  /* 0x000060150d007388 */ /* 0x010fe80000000800 */
[----:B-----5:R-:W-:Y:S04]  /*0650*/  STS [R13+0x80], R22 ;  /* 0x000080160d007388 */ /* 0x020fe80000000800 */
[----:B------:R-:W-:Y:S04]  /*0660*/  STS [R13+0xa0], R24 ;  /* 0x0000a0180d007388 */ /* 0x000fe80000000800 */
[----:B------:R-:W-:Y:S04]  /*0670*/  STS [R13+0xc0], R23 ;  /* 0x0000c0170d007388 */ /* 0x000fe80000000800 */
[----:B------:R-:W-:Y:S04]  /*0680*/  STS [R13], R26 ;  /* 0x0000001a0d007388 */ /* 0x000fe80000000800 */
[----:B------:R-:W-:Y:S01]  /*0690*/  STS [R13+0xe0], R25 ;  /* 0x0000e0190d007388 */ /* 0x000fe20000000800 */
[----:B------:R-:W-:Y:S06]  /*06a0*/  BAR.SYNC.DEFER_BLOCKING 0x0 ;  /* 0x0000000000007b1d */ /* 0x000fec0000010000 */
[----:B------:R-:W0:Y:S04]  /*06b0*/  LDS.128 R4, [R4] ;  /* 0x0000000004047984 */ /* 0x000e280000000c00 */
[----:B0-----:R0:W-:Y:S02]  /*06c0*/  @P1 STG.E.128 desc[UR6][R8.64], R4 ;  /* 0x0000000408001986 */ /* 0x0011e4000c101d06 */
[----:B0-----:R-:W-:Y:S05]  /*06d0*/  @!P0 EXIT ;  /* 0x000000000000894d */ /* 0x001fea0003800000 */
[----:B------:R-:W1:Y:S01]  /*06e0*/  LDS.128 R12, [R11+0x800] ;  /* 0x000800000b0c7984 */ /* 0x000e620000000c00 */
[----:B0-----:R-:W-:-:S04]  /*06f0*/  IMAD R5, R0, 0x100, R10 ;  /* 0x0000010000057824 */ /* 0x001fc800078e020a */
[----:B------:R-:W-:-:S05]  /*0700*/  IMAD.WIDE R2, R5, 0x4, R2 ;  /* 0x0000000405027825 */ /* 0x000fca00078e0202 */
[----:B-1----:R-:W-:Y:S01]  /*0710*/  STG.E.128 desc[UR6][R2.64], R12 ;  /* 0x0000000c02007986 */ /* 0x002fe2000c101d06 */
[----:B------:R-:W-:Y:S05]  /*0720*/  EXIT ;  /* 0x000000000000794d */ /* 0x000fea0003800000 */
.L_x_0:
[----:B------:R-:W-:-:S00]  /*0730*/  BRA `(.L_x_0) ;  /* 0xfffffffc00fc7947 */ /* 0x000fc0000383ffff */
[----:B------:R-:W-:-:S00]  /*0740*/  NOP ;  /* 0x0000000000007918 */ /* 0x000fc00000000000 */
        /* <DEDUP_REMOVED lines=11> */
.L_x_1:


//--------------------- .nv.shared.triton_poi_fused_14 --------------------------
	.section	.nv.shared.triton_poi_fused_14,"aw",@nobits
	.sectionflags	@""
	.align	16
	.zero		1024


//--------------------- .nv.constant0.triton_poi_fused_14 --------------------------
	.section	.nv.constant0.triton_poi_fused_14,"a",@progbits
	.sectionflags	@""
	.align	4
.nv.constant0.triton_poi_fused_14:
	.zero		552
